	.headerflags	@"EF_CUDA_TEXMODE_UNIFIED EF_CUDA_64BIT_ADDRESS EF_CUDA_ACCELERATORS EF_CUDA_SM90 EF_CUDA_VIRTUAL_SM(EF_CUDA_SM90)"
	.elftype	@"ET_EXEC"


//--------------------- .nv.info                  --------------------------
	.section	.nv.info,"",@"SHT_CUDA_INFO"
	.align	4


	//----- nvinfo : EIATTR_REGCOUNT
	.align		4
        /*0000*/ 	.byte	0x04, 0x2f
        /*0002*/ 	.short	(.L_1 - .L_0)
	.align		4
.L_0:
        /*0004*/ 	.word	index@(triton_poi_fused_mul_sum_0)
        /*0008*/ 	.word	0x00000026


	//----- nvinfo : EIATTR_MIN_STACK_SIZE
	.align		4
.L_1:
        /*000c*/ 	.byte	0x04, 0x12
        /*000e*/ 	.short	(.L_3 - .L_2)
	.align		4
.L_2:
        /*0010*/ 	.word	index@(triton_poi_fused_mul_sum_0)
        /*0014*/ 	.word	0x00000000


	//----- nvinfo : EIATTR_FRAME_SIZE
	.align		4
.L_3:
        /*0018*/ 	.byte	0x04, 0x11
        /*001a*/ 	.short	(.L_5 - .L_4)
	.align		4
.L_4:
        /*001c*/ 	.word	index@(triton_poi_fused_mul_sum_0)
        /*0020*/ 	.word	0x00000000


	//----- nvinfo : EIATTR_MIN_STACK_SIZE
	.align		4
.L_5:
        /*0024*/ 	.byte	0x04, 0x12
        /*0026*/ 	.short	(.L_7 - .L_6)
	.align		4
.L_6:
        /*0028*/ 	.word	index@(triton_poi_fused_mul_sum_0)
        /*002c*/ 	.word	0x00000000
.L_7:


//--------------------- .nv.info.triton_poi_fused_mul_sum_0 --------------------------
	.section	.nv.info.triton_poi_fused_mul_sum_0,"",@"SHT_CUDA_INFO"
	.sectionflags	@""
	.align	4


	//----- nvinfo : EIATTR_CUDA_API_VERSION
	.align		4
        /*0000*/ 	.byte	0x04, 0x37
        /*0002*/ 	.short	(.L_9 - .L_8)
.L_8:
        /*0004*/ 	.word	0x0000007c


	//----- nvinfo : EIATTR_KPARAM_INFO
	.align		4
.L_9:
        /*0008*/ 	.byte	0x04, 0x17
        /*000a*/ 	.short	(.L_11 - .L_10)
.L_10:
        /*000c*/ 	.word	0x00000000
        /*0010*/ 	.short	0x0003
        /*0012*/ 	.short	0x0018
        /*0014*/ 	.byte	0x00, 0xf0, 0x11, 0x00


	//----- nvinfo : EIATTR_KPARAM_INFO
	.align		4
.L_11:
        /*0018*/ 	.byte	0x04, 0x17
        /*001a*/ 	.short	(.L_13 - .L_12)
.L_12:
        /*001c*/ 	.word	0x00000000
        /*0020*/ 	.short	0x0002
        /*0022*/ 	.short	0x0010
        /*0024*/ 	.byte	0x00, 0xf4, 0x21, 0x00


	//----- nvinfo : EIATTR_KPARAM_INFO
	.align		4
.L_13:
        /*0028*/ 	.byte	0x04, 0x17
        /*002a*/ 	.short	(.L_15 - .L_14)
.L_14:
        /*002c*/ 	.word	0x00000000
        /*0030*/ 	.short	0x0001
        /*0032*/ 	.short	0x0008
        /*0034*/ 	.byte	0x00, 0xf4, 0x21, 0x00


	//----- nvinfo : EIATTR_KPARAM_INFO
	.align		4
.L_15:
        /*0038*/ 	.byte	0x04, 0x17
        /*003a*/ 	.short	(.L_17 - .L_16)
.L_16:
        /*003c*/ 	.word	0x00000000
        /*0040*/ 	.short	0x0000
        /*0042*/ 	.short	0x0000
        /*0044*/ 	.byte	0x00, 0xf4, 0x21, 0x00


	//----- nvinfo : EIATTR_SPARSE_MMA_MASK
	.align		4
.L_17:
        /*0048*/ 	.byte	0x03, 0x50
        /*004a*/ 	.short	0x0000


	//----- nvinfo : EIATTR_MAXREG_COUNT
	.align		4
        /*004c*/ 	.byte	0x03, 0x1b
        /*004e*/ 	.short	0x00ff


	//----- nvinfo : EIATTR_EXIT_INSTR_OFFSETS
	.align		4
        /*0050*/ 	.byte	0x04, 0x1c
        /*0052*/ 	.short	(.L_19 - .L_18)


	//   ....[0]....
.L_18:
        /*0054*/ 	.word	0x00000350


	//   ....[1]....
        /*0058*/ 	.word	0x00000370


	//----- nvinfo : EIATTR_REQNTID
	.align		4
.L_19:
        /*005c*/ 	.byte	0x04, 0x10
        /*005e*/ 	.short	(.L_21 - .L_20)
.L_20:
        /*0060*/ 	.word	0x00000020
        /*0064*/ 	.word	0x00000001
        /*0068*/ 	.word	0x00000001


	//----- nvinfo : EIATTR_CBANK_PARAM_SIZE
	.align		4
.L_21:
        /*006c*/ 	.byte	0x03, 0x19
        /*006e*/ 	.short	0x001c


	//----- nvinfo : EIATTR_PARAM_CBANK
	.align		4
        /*0070*/ 	.byte	0x04, 0x0a
        /*0072*/ 	.short	(.L_23 - .L_22)
	.align		4
.L_22:
        /*0074*/ 	.word	index@(.nv.constant0.triton_poi_fused_mul_sum_0)
        /*0078*/ 	.short	0x0210
        /*007a*/ 	.short	0x001c


	//----- nvinfo : EIATTR_SW_WAR
	.align		4
.L_23:
        /*007c*/ 	.byte	0x04, 0x36
        /*007e*/ 	.short	(.L_25 - .L_24)
.L_24:
        /*0080*/ 	.word	0x00000008
.L_25:


//--------------------- .nv.callgraph             --------------------------
	.section	.nv.callgraph,"",@"SHT_CUDA_CALLGRAPH"
	.align	4
	.sectionentsize	8
	.align		4
        /*0000*/ 	.word	0x00000000
	.align		4
        /*0004*/ 	.word	0xffffffff
	.align		4
        /*0008*/ 	.word	0x00000000
	.align		4
        /*000c*/ 	.word	0xfffffffe
	.align		4
        /*0010*/ 	.word	0x00000000
	.align		4
        /*0014*/ 	.word	0xfffffffd
	.align		4
        /*0018*/ 	.word	0x00000000
	.align		4
        /*001c*/ 	.word	0xfffffffc


//--------------------- .text.triton_poi_fused_mul_sum_0 --------------------------
	.section	.text.triton_poi_fused_mul_sum_0,"ax",@progbits
	.align	128
        .global         triton_poi_fused_mul_sum_0
        .type           triton_poi_fused_mul_sum_0,@function
        .size           triton_poi_fused_mul_sum_0,(.L_x_1 - triton_poi_fused_mul_sum_0)
        .other          triton_poi_fused_mul_sum_0,@"STO_CUDA_ENTRY STV_DEFAULT"
triton_poi_fused_mul_sum_0:
.text.triton_poi_fused_mul_sum_0:
[----:B------:R-:W0:Y:S02]  /*0000*/  LDC R1, c[0x0][0x28] ;  /* 0x00000a00ff017b82 */ /* 0x000e240000000800 */
[----:B------:R-:W1:Y:S01]  /*0010*/  S2R R0, SR_TID.X ;  /* 0x0000000000007919 */ /* 0x000e620000002100 */
[----:B------:R-:W2:Y:S01]  /*0020*/  LDC.64 R14, c[0x0][0x210] ;  /* 0x00008400ff0e7b82 */ /* 0x000ea20000000a00 */
[----:B------:R-:W-:Y:S02]  /*0030*/  CS2R R24, SRZ ;  /* 0x0000000000187805 */ /* 0x000fe4000001ff00 */
[----:B------:R-:W-:Y:S01]  /*0040*/  CS2R R26, SRZ ;  /* 0x00000000001a7805 */ /* 0x000fe2000001ff00 */
[----:B------:R-:W3:Y:S01]  /*0050*/  S2R R19, SR_CTAID.X ;  /* 0x0000000000137919 */ /* 0x000ee20000002500 */
[----:B------:R-:W-:Y:S01]  /*0060*/  ULDC.64 UR4, c[0x0][0x208] ;  /* 0x0000820000047ab9 */ /* 0x000fe20000000a00 */
[----:B------:R-:W-:Y:S02]  /*0070*/  CS2R R22, SRZ ;  /* 0x0000000000167805 */ /* 0x000fe4000001ff00 */
[----:B------:R-:W-:Y:S01]  /*0080*/  CS2R R28, SRZ ;  /* 0x00000000001c7805 */ /* 0x000fe2000001ff00 */
[----:B------:R-:W4:Y:S01]  /*0090*/  LDC.64 R16, c[0x0][0x218] ;  /* 0x00008600ff107b82 */ /* 0x000f220000000a00 */
[----:B-1----:R-:W-:-:S04]  /*00a0*/  SHF.L.U32 R0, R0, 0x1, RZ ;  /* 0x0000000100007819 */ /* 0x002fc800000006ff */
[----:B------:R-:W-:-:S04]  /*00b0*/  LOP3.LUT R0, R0, 0x3e, RZ, 0xc0, !PT ;  /* 0x0000003e00007812 */ /* 0x000fc800078ec0ff */
[----:B---3--:R-:W-:-:S04]  /*00c0*/  LEA R19, R19, R0, 0x6 ;  /* 0x0000000013137211 */ /* 0x008fc800078e30ff */
[----:B------:R-:W-:Y:S02]  /*00d0*/  SHF.R.S32.HI R0, RZ, 0x1f, R19 ;  /* 0x0000001fff007819 */ /* 0x000fe40000011413 */
[----:B------:R-:W-:Y:S02]  /*00e0*/  ISETP.GE.AND P0, PT, R19, 0x40, PT ;  /* 0x000000401300780c */ /* 0x000fe40003f06270 */
[----:B------:R-:W-:-:S04]  /*00f0*/  LEA.HI R0, R0, R19, RZ, 0x2 ;  /* 0x0000001300007211 */ /* 0x000fc800078f10ff */
[C---:B------:R-:W-:Y:S02]  /*0100*/  SHF.L.U32 R2, R0.reuse, 0x2, RZ ;  /* 0x0000000200027819 */ /* 0x040fe400000006ff */
[----:B------:R-:W-:Y:S02]  /*0110*/  LOP3.LUT R0, R0, 0xfffffffc, RZ, 0xc0, !PT ;  /* 0xfffffffc00007812 */ /* 0x000fe400078ec0ff */
[----:B------:R-:W-:-:S04]  /*0120*/  LOP3.LUT R2, R2, 0xfffffff0, RZ, 0xc0, !PT ;  /* 0xfffffff002027812 */ /* 0x000fc800078ec0ff */
[----:B------:R-:W-:-:S04]  /*0130*/  IADD3 R5, R2, R19, -R0 ;  /* 0x0000001302057210 */ /* 0x000fc80007ffe800 */
[----:B------:R-:W-:Y:S01]  /*0140*/  IADD3 R13, R5, 0x8, RZ ;  /* 0x00000008050d7810 */ /* 0x000fe20007ffe0ff */
[C---:B------:R-:W-:Y:S02]  /*0150*/  VIADD R9, R5.reuse, 0x4 ;  /* 0x0000000405097836 */ /* 0x040fe40000000000 */
[----:B------:R-:W-:Y:S02]  /*0160*/  VIADD R21, R5, 0xc ;  /* 0x0000000c05157836 */ /* 0x000fe40000000000 */
[----:B--2---:R-:W-:-:S04]  /*0170*/  IMAD.WIDE R6, R9, 0x4, R14 ;  /* 0x0000000409067825 */ /* 0x004fc800078e020e */
[--C-:B------:R-:W-:Y:S01]  /*0180*/  IMAD.WIDE R2, R5, 0x4, R14.reuse ;  /* 0x0000000405027825 */ /* 0x100fe200078e020e */
[----:B------:R-:W2:Y:S03]  /*0190*/  @!P0 LDG.E.64 R24, desc[UR4][R6.64] ;  /* 0x0000000406188981 */ /* 0x000ea6000c1e1b00 */
[----:B------:R-:W-:-:S04]  /*01a0*/  IMAD.WIDE R10, R13, 0x4, R14 ;  /* 0x000000040d0a7825 */ /* 0x000fc800078e020e */
[--C-:B----4-:R-:W-:Y:S01]  /*01b0*/  IMAD.WIDE R8, R9, 0x4, R16.reuse ;  /* 0x0000000409087825 */ /* 0x110fe200078e0210 */
[----:B------:R-:W-:Y:S02]  /*01c0*/  CS2R R30, SRZ ;  /* 0x00000000001e7805 */ /* 0x000fe4000001ff00 */
[----:B------:R-:W-:Y:S02]  /*01d0*/  CS2R R32, SRZ ;  /* 0x0000000000207805 */ /* 0x000fe4000001ff00 */
[----:B------:R-:W-:Y:S01]  /*01e0*/  CS2R R34, SRZ ;  /* 0x0000000000227805 */ /* 0x000fe2000001ff00 */
[--C-:B------:R-:W-:Y:S01]  /*01f0*/  IMAD.WIDE R4, R5, 0x4, R16.reuse ;  /* 0x0000000405047825 */ /* 0x100fe200078e0210 */
[----:B------:R-:W2:Y:S03]  /*0200*/  @!P0 LDG.E.64 R26, desc[UR4][R8.64] ;  /* 0x00000004081a8981 */ /* 0x000ea6000c1e1b00 */
[----:B------:R-:W-:Y:S01]  /*0210*/  IMAD.WIDE R12, R13, 0x4, R16 ;  /* 0x000000040d0c7825 */ /* 0x000fe200078e0210 */
[----:B------:R-:W3:Y:S03]  /*0220*/  @!P0 LDG.E.64 R22, desc[UR4][R4.64] ;  /* 0x0000000404168981 */ /* 0x000ee6000c1e1b00 */
[C---:B------:R-:W-:Y:S01]  /*0230*/  IMAD.WIDE R14, R21.reuse, 0x4, R14 ;  /* 0x00000004150e7825 */ /* 0x040fe200078e020e */
[----:B------:R-:W4:Y:S03]  /*0240*/  @!P0 LDG.E.64 R28, desc[UR4][R10.64] ;  /* 0x000000040a1c8981 */ /* 0x000f26000c1e1b00 */
[----:B------:R-:W-:Y:S01]  /*0250*/  IMAD.WIDE R16, R21, 0x4, R16 ;  /* 0x0000000415107825 */ /* 0x000fe200078e0210 */
[----:B------:R-:W-:Y:S01]  /*0260*/  CS2R R20, SRZ ;  /* 0x0000000000147805 */ /* 0x000fe2000001ff00 */
[----:B------:R-:W4:Y:S04]  /*0270*/  @!P0 LDG.E.64 R30, desc[UR4][R12.64] ;  /* 0x000000040c1e8981 */ /* 0x000f28000c1e1b00 */
[----:B------:R-:W5:Y:S04]  /*0280*/  @!P0 LDG.E.64 R32, desc[UR4][R14.64] ;  /* 0x000000040e208981 */ /* 0x000f68000c1e1b00 */
[----:B------:R1:W3:Y:S04]  /*0290*/  @!P0 LDG.E.64 R20, desc[UR4][R2.64] ;  /* 0x0000000402148981 */ /* 0x0002e8000c1e1b00 */
[----:B------:R-:W5:Y:S01]  /*02a0*/  @!P0 LDG.E.64 R34, desc[UR4][R16.64] ;  /* 0x0000000410228981 */ /* 0x000f62000c1e1b00 */
[----:B-1----:R-:W1:Y:S02]  /*02b0*/  LDC.64 R2, c[0x0][0x220] ;  /* 0x00008800ff027b82 */ /* 0x002e640000000a00 */
[----:B-1----:R-:W-:-:S04]  /*02c0*/  IMAD.WIDE R2, R19, 0x4, R2 ;  /* 0x0000000413027825 */ /* 0x002fc800078e0202 */
[----:B--2---:R-:W-:Y:S01]  /*02d0*/  FMUL R5, R26, R24 ;  /* 0x000000181a057220 */ /* 0x004fe20000400000 */
[----:B------:R-:W-:-:S03]  /*02e0*/  FMUL R0, R27, R25 ;  /* 0x000000191b007220 */ /* 0x000fc60000400000 */
[----:B---3--:R-:W-:Y:S01]  /*02f0*/  FFMA R5, R22, R20, R5 ;  /* 0x0000001416057223 */ /* 0x008fe20000000005 */
[----:B------:R-:W-:-:S03]  /*0300*/  FFMA R0, R23, R21, R0 ;  /* 0x0000001517007223 */ /* 0x000fc60000000000 */
[----:B----4-:R-:W-:Y:S01]  /*0310*/  FFMA R5, R30, R28, R5 ;  /* 0x0000001c1e057223 */ /* 0x010fe20000000005 */
[----:B------:R-:W-:-:S03]  /*0320*/  FFMA R0, R31, R29, R0 ;  /* 0x0000001d1f007223 */ /* 0x000fc60000000000 */
[----:B-----5:R-:W-:Y:S01]  /*0330*/  FFMA R32, R34, R32, R5 ;  /* 0x0000002022207223 */ /* 0x020fe20000000005 */
[----:B------:R-:W-:Y:S01]  /*0340*/  FFMA R33, R35, R33, R0 ;  /* 0x0000002123217223 */ /* 0x000fe20000000000 */
[----:B------:R-:W-:Y:S06]  /*0350*/  @P0 EXIT ;  /* 0x000000000000094d */ /* 0x000fec0003800000 */
[----:B------:R-:W-:Y:S01]  /*0360*/  STG.E.64 desc[UR4][R2.64], R32 ;  /* 0x0000002002007986 */ /* 0x000fe2000c101b04 */
[----:B------:R-:W-:Y:S05]  /*0370*/  EXIT ;  /* 0x000000000000794d */ /* 0x000fea0003800000 */
.L_x_0:
[----:B------:R-:W-:-:S00]  /*0380*/  BRA `(.L_x_0) ;  /* 0xfffffffc00fc7947 */ /* 0x000fc0000383ffff */
[----:B------:R-:W-:-:S00]  /*0390*/  NOP ;  /* 0x0000000000007918 */ /* 0x000fc00000000000 */
        /* <DEDUP_REMOVED lines=14> */
.L_x_1:


//--------------------- .nv.constant0.triton_poi_fused_mul_sum_0 --------------------------
	.section	.nv.constant0.triton_poi_fused_mul_sum_0,"a",@progbits
	.sectionflags	@""
	.align	4
.nv.constant0.triton_poi_fused_mul_sum_0:
	.zero		556
